	.headerflags	@"EF_CUDA_TEXMODE_UNIFIED EF_CUDA_64BIT_ADDRESS EF_CUDA_ACCELERATORS EF_CUDA_SM90 EF_CUDA_VIRTUAL_SM(EF_CUDA_SM90)"
	.elftype	@"ET_EXEC"


//--------------------- .nv.info                  --------------------------
	.section	.nv.info,"",@"SHT_CUDA_INFO"
	.align	4


	//----- nvinfo : EIATTR_REGCOUNT
	.align		4
        /*0000*/ 	.byte	0x04, 0x2f
        /*0002*/ 	.short	(.L_3 - .L_2)
	.align		4
.L_2:
        /*0004*/ 	.word	index@(triton_poi_fused__native_batch_norm_legit_no_training_convolution_relu_7)
        /*0008*/ 	.word	0x00000013


	//----- nvinfo : EIATTR_MIN_STACK_SIZE
	.align		4
.L_3:
        /*000c*/ 	.byte	0x04, 0x12
        /*000e*/ 	.short	(.L_5 - .L_4)
	.align		4
.L_4:
        /*0010*/ 	.word	index@(triton_poi_fused__native_batch_norm_legit_no_training_convolution_relu_7)
        /*0014*/ 	.word	0x00000000


	//----- nvinfo : EIATTR_FRAME_SIZE
	.align		4
.L_5:
        /*0018*/ 	.byte	0x04, 0x11
        /*001a*/ 	.short	(.L_7 - .L_6)
	.align		4
.L_6:
        /*001c*/ 	.word	index@(triton_poi_fused__native_batch_norm_legit_no_training_convolution_relu_7)
        /*0020*/ 	.word	0x00000000


	//----- nvinfo : EIATTR_MIN_STACK_SIZE
	.align		4
.L_7:
        /*0024*/ 	.byte	0x04, 0x12
        /*0026*/ 	.short	(.L_9 - .L_8)
	.align		4
.L_8:
        /*0028*/ 	.word	index@(triton_poi_fused__native_batch_norm_legit_no_training_convolution_relu_7)
        /*002c*/ 	.word	0x00000000
.L_9:


//--------------------- .nv.info.triton_poi_fused__native_batch_norm_legit_no_training_convolution_relu_7 --------------------------
	.section	.nv.info.triton_poi_fused__native_batch_norm_legit_no_training_convolution_relu_7,"",@"SHT_CUDA_INFO"
	.sectionflags	@""
	.align	4


	//----- nvinfo : EIATTR_CUDA_API_VERSION
	.align		4
        /*0000*/ 	.byte	0x04, 0x37
        /*0002*/ 	.short	(.L_11 - .L_10)
.L_10:
        /*0004*/ 	.word	0x0000007c


	//----- nvinfo : EIATTR_KPARAM_INFO
	.align		4
.L_11:
        /*0008*/ 	.byte	0x04, 0x17
        /*000a*/ 	.short	(.L_13 - .L_12)
.L_12:
        /*000c*/ 	.word	0x00000000
        /*0010*/ 	.short	0x0007
        /*0012*/ 	.short	0x0038
        /*0014*/ 	.byte	0x00, 0xf0, 0x11, 0x00


	//----- nvinfo : EIATTR_KPARAM_INFO
	.align		4
.L_13:
        /*0018*/ 	.byte	0x04, 0x17
        /*001a*/ 	.short	(.L_15 - .L_14)
.L_14:
        /*001c*/ 	.word	0x00000000
        /*0020*/ 	.short	0x0006
        /*0022*/ 	.short	0x0030
        /*0024*/ 	.byte	0x00, 0xf4, 0x21, 0x00


	//----- nvinfo : EIATTR_KPARAM_INFO
	.align		4
.L_15:
        /*0028*/ 	.byte	0x04, 0x17
        /*002a*/ 	.short	(.L_17 - .L_16)
.L_16:
        /*002c*/ 	.word	0x00000000
        /*0030*/ 	.short	0x0005
        /*0032*/ 	.short	0x0028
        /*0034*/ 	.byte	0x00, 0xf4, 0x21, 0x00


	//----- nvinfo : EIATTR_KPARAM_INFO
	.align		4
.L_17:
        /*0038*/ 	.byte	0x04, 0x17
        /*003a*/ 	.short	(.L_19 - .L_18)
.L_18:
        /*003c*/ 	.word	0x00000000
        /*0040*/ 	.short	0x0004
        /*0042*/ 	.short	0x0020
        /*0044*/ 	.byte	0x00, 0xf4, 0x21, 0x00


	//----- nvinfo : EIATTR_KPARAM_INFO
	.align		4
.L_19:
        /*0048*/ 	.byte	0x04, 0x17
        /*004a*/ 	.short	(.L_21 - .L_20)
.L_20:
        /*004c*/ 	.word	0x00000000
        /*0050*/ 	.short	0x0003
        /*0052*/ 	.short	0x0018
        /*0054*/ 	.byte	0x00, 0xf4, 0x21, 0x00


	//----- nvinfo : EIATTR_KPARAM_INFO
	.align		4
.L_21:
        /*0058*/ 	.byte	0x04, 0x17
        /*005a*/ 	.short	(.L_23 - .L_22)
.L_22:
        /*005c*/ 	.word	0x00000000
        /*0060*/ 	.short	0x0002
        /*0062*/ 	.short	0x0010
        /*0064*/ 	.byte	0x00, 0xf4, 0x21, 0x00


	//----- nvinfo : EIATTR_KPARAM_INFO
	.align		4
.L_23:
        /*0068*/ 	.byte	0x04, 0x17
        /*006a*/ 	.short	(.L_25 - .L_24)
.L_24:
        /*006c*/ 	.word	0x00000000
        /*0070*/ 	.short	0x0001
        /*0072*/ 	.short	0x0008
        /*0074*/ 	.byte	0x00, 0xf4, 0x21, 0x00


	//----- nvinfo : EIATTR_KPARAM_INFO
	.align		4
.L_25:
        /*0078*/ 	.byte	0x04, 0x17
        /*007a*/ 	.short	(.L_27 - .L_26)
.L_26:
        /*007c*/ 	.word	0x00000000
        /*0080*/ 	.short	0x0000
        /*0082*/ 	.short	0x0000
        /*0084*/ 	.byte	0x00, 0xf4, 0x21, 0x00


	//----- nvinfo : EIATTR_SPARSE_MMA_MASK
	.align		4
.L_27:
        /*0088*/ 	.byte	0x03, 0x50
        /*008a*/ 	.short	0x0000


	//----- nvinfo : EIATTR_MAXREG_COUNT
	.align		4
        /*008c*/ 	.byte	0x03, 0x1b
        /*008e*/ 	.short	0x00ff


	//----- nvinfo : EIATTR_EXIT_INSTR_OFFSETS
	.align		4
        /*0090*/ 	.byte	0x04, 0x1c
        /*0092*/ 	.short	(.L_29 - .L_28)


	//   ....[0]....
.L_28:
        /*0094*/ 	.word	0x00000340


	//----- nvinfo : EIATTR_REQNTID
	.align		4
.L_29:
        /*0098*/ 	.byte	0x04, 0x10
        /*009a*/ 	.short	(.L_31 - .L_30)
.L_30:
        /*009c*/ 	.word	0x00000080
        /*00a0*/ 	.word	0x00000001
        /*00a4*/ 	.word	0x00000001


	//----- nvinfo : EIATTR_CBANK_PARAM_SIZE
	.align		4
.L_31:
        /*00a8*/ 	.byte	0x03, 0x19
        /*00aa*/ 	.short	0x003c


	//----- nvinfo : EIATTR_PARAM_CBANK
	.align		4
        /*00ac*/ 	.byte	0x04, 0x0a
        /*00ae*/ 	.short	(.L_33 - .L_32)
	.align		4
.L_32:
        /*00b0*/ 	.word	index@(.nv.constant0.triton_poi_fused__native_batch_norm_legit_no_training_convolution_relu_7)
        /*00b4*/ 	.short	0x0210
        /*00b6*/ 	.short	0x003c


	//----- nvinfo : EIATTR_SW_WAR
	.align		4
.L_33:
        /*00b8*/ 	.byte	0x04, 0x36
        /*00ba*/ 	.short	(.L_35 - .L_34)
.L_34:
        /*00bc*/ 	.word	0x00000008
.L_35:


//--------------------- .nv.callgraph             --------------------------
	.section	.nv.callgraph,"",@"SHT_CUDA_CALLGRAPH"
	.align	4
	.sectionentsize	8
	.align		4
        /*0000*/ 	.word	0x00000000
	.align		4
        /*0004*/ 	.word	0xffffffff
	.align		4
        /*0008*/ 	.word	0x00000000
	.align		4
        /*000c*/ 	.word	0xfffffffe
	.align		4
        /*0010*/ 	.word	0x00000000
	.align		4
        /*0014*/ 	.word	0xfffffffd
	.align		4
        /*0018*/ 	.word	0x00000000
	.align		4
        /*001c*/ 	.word	0xfffffffc


//--------------------- .nv.constant4             --------------------------
	.section	.nv.constant4,"a",@progbits
	.align	8
	.align		8
.nv.constant4:
        /*0000*/ 	.dword	_$_str
	.align		8
        /*0008*/ 	.dword	_$_str_$_2


//--------------------- .text.triton_poi_fused__native_batch_norm_legit_no_training_convolution_relu_7 --------------------------
	.section	.text.triton_poi_fused__native_batch_norm_legit_no_training_convolution_relu_7,"ax",@progbits
	.align	128
        .global         triton_poi_fused__native_batch_norm_legit_no_training_convolution_relu_7
        .type           triton_poi_fused__native_batch_norm_legit_no_training_convolution_relu_7,@function
        .size           triton_poi_fused__native_batch_norm_legit_no_training_convolution_relu_7,(.L_x_1 - triton_poi_fused__native_batch_norm_legit_no_training_convolution_relu_7)
        .other          triton_poi_fused__native_batch_norm_legit_no_training_convolution_relu_7,@"STO_CUDA_ENTRY STV_DEFAULT"
triton_poi_fused__native_batch_norm_legit_no_training_convolution_relu_7:
.text.triton_poi_fused__native_batch_norm_legit_no_training_convolution_relu_7:
[----:B------:R-:W-:Y:S01]  /*0000*/  LDC R1, c[0x0][0x28] ;  /* 0x00000a00ff017b82 */ /* 0x000fe20000000800 */
[----:B------:R-:W1:Y:S07]  /*0010*/  S2R R0, SR_TID.X ;  /* 0x0000000000007919 */ /* 0x000e6e0000002100 */
[----:B------:R-:W2:Y:S01]  /*0020*/  LDC.64 R10, c[0x0][0x228] ;  /* 0x00008a00ff0a7b82 */ /* 0x000ea20000000a00 */
[----:B------:R-:W-:Y:S01]  /*0030*/  ULDC.64 UR4, c[0x0][0x208] ;  /* 0x0000820000047ab9 */ /* 0x000fe20000000a00 */
[----:B------:R-:W3:Y:S06]  /*0040*/  S2R R3, SR_CTAID.X ;  /* 0x0000000000037919 */ /* 0x000eec0000002500 */
[----:B------:R-:W4:Y:S08]  /*0050*/  LDC.64 R6, c[0x0][0x218] ;  /* 0x00008600ff067b82 */ /* 0x000f300000000a00 */
[----:B------:R-:W5:Y:S08]  /*0060*/  LDC.64 R8, c[0x0][0x220] ;  /* 0x00008800ff087b82 */ /* 0x000f700000000a00 */
[----:B------:R-:W5:Y:S01]  /*0070*/  LDC.64 R12, c[0x0][0x230] ;  /* 0x00008c00ff0c7b82 */ /* 0x000f620000000a00 */
[----:B-1----:R-:W-:-:S07]  /*0080*/  LOP3.LUT R0, R0, 0x7f, RZ, 0xc0, !PT ;  /* 0x0000007f00007812 */ /* 0x002fce00078ec0ff */
[----:B------:R-:W1:Y:S01]  /*0090*/  LDC.64 R4, c[0x0][0x238] ;  /* 0x00008e00ff047b82 */ /* 0x000e620000000a00 */
[----:B---3--:R-:W-:Y:S02]  /*00a0*/  SHF.R.S32.HI R2, RZ, 0x18, R3 ;  /* 0x00000018ff027819 */ /* 0x008fe40000011403 */
[----:B------:R-:W-:Y:S02]  /*00b0*/  LEA R0, R3, R0, 0x7 ;  /* 0x0000000003007211 */ /* 0x000fe400078e38ff */
[----:B------:R-:W-:-:S04]  /*00c0*/  SGXT R3, R2, 0x1 ;  /* 0x000000010203781a */ /* 0x000fc80000000200 */
[----:B------:R-:W-:-:S04]  /*00d0*/  LEA.HI R3, R3, R0, RZ, 0x6 ;  /* 0x0000000003037211 */ /* 0x000fc800078f30ff */
[----:B------:R-:W-:-:S04]  /*00e0*/  SHF.R.S32.HI R3, RZ, 0x6, R3 ;  /* 0x00000006ff037819 */ /* 0x000fc80000011403 */
[----:B------:R-:W-:-:S04]  /*00f0*/  LEA.HI R2, R3, R3, RZ, 0x4 ;  /* 0x0000000303027211 */ /* 0x000fc800078f20ff */
[----:B------:R-:W-:-:S04]  /*0100*/  LOP3.LUT R2, R2, 0xfffffff0, RZ, 0xc0, !PT ;  /* 0xfffffff002027812 */ /* 0x000fc800078ec0ff */
[----:B------:R-:W-:Y:S02]  /*0110*/  IADD3 R15, R3, -R2, RZ ;  /* 0x80000002030f7210 */ /* 0x000fe40007ffe0ff */
[----:B------:R-:W3:Y:S03]  /*0120*/  LDC.64 R2, c[0x0][0x210] ;  /* 0x00008400ff027b82 */ /* 0x000ee60000000a00 */
[----:B--2---:R-:W-:-:S05]  /*0130*/  IMAD.WIDE R10, R15, 0x4, R10 ;  /* 0x000000040f0a7825 */ /* 0x004fca00078e020a */
[----:B------:R2:W2:Y:S01]  /*0140*/  LDG.E.EL R16, desc[UR4][R10.64] ;  /* 0x000000040a107981 */ /* 0x0004a2000c2e1900 */
[----:B----4-:R-:W-:-:S04]  /*0150*/  IMAD.WIDE R6, R15, 0x4, R6 ;  /* 0x000000040f067825 */ /* 0x010fc800078e0206 */
[C---:B-----5:R-:W-:Y:S02]  /*0160*/  IMAD.WIDE R8, R15.reuse, 0x4, R8 ;  /* 0x000000040f087825 */ /* 0x060fe400078e0208 */
[----:B------:R4:W5:Y:S02]  /*0170*/  LDG.E.EL R7, desc[UR4][R6.64] ;  /* 0x0000000406077981 */ /* 0x000964000c2e1900 */
[----:B---3--:R-:W-:Y:S02]  /*0180*/  IMAD.WIDE R2, R0, 0x4, R2 ;  /* 0x0000000400027825 */ /* 0x008fe400078e0202 */
[----:B------:R-:W3:Y:S04]  /*0190*/  LDG.E.EL R8, desc[UR4][R8.64] ;  /* 0x0000000408087981 */ /* 0x000ee8000c2e1900 */
[----:B------:R-:W5:Y:S01]  /*01a0*/  LDG.E R14, desc[UR4][R2.64] ;  /* 0x00000004020e7981 */ /* 0x000f62000c1e1900 */
[----:B0-2---:R-:W-:-:S04]  /*01b0*/  IMAD.WIDE R10, R15, 0x4, R12 ;  /* 0x000000040f0a7825 */ /* 0x005fc800078e020c */
[----:B-1----:R-:W-:Y:S02]  /*01c0*/  IMAD.WIDE R12, R15, 0x4, R4 ;  /* 0x000000040f0c7825 */ /* 0x002fe400078e0204 */
[----:B------:R-:W2:Y:S01]  /*01d0*/  LDG.E.EL R10, desc[UR4][R10.64] ;  /* 0x000000040a0a7981 */ /* 0x000ea2000c2e1900 */
[----:B----4-:R-:W-:Y:S01]  /*01e0*/  HFMA2.MMA R6, -RZ, RZ, 1.625, 0 ;  /* 0x3e800000ff067435 */ /* 0x010fe200000001ff */
[----:B------:R-:W0:Y:S02]  /*01f0*/  LDC.64 R4, c[0x0][0x240] ;  /* 0x00009000ff047b82 */ /* 0x000e240000000a00 */
[----:B------:R-:W2:Y:S01]  /*0200*/  LDG.E.EL R13, desc[UR4][R12.64] ;  /* 0x000000040c0d7981 */ /* 0x000ea2000c2e1900 */
[----:B0-----:R-:W-:-:S04]  /*0210*/  IMAD.WIDE R4, R0, 0x4, R4 ;  /* 0x0000000400047825 */ /* 0x001fc800078e0204 */
[----:B------:R-:W-:-:S04]  /*0220*/  FADD R16, R16, 9.9999997473787516356e-06 ;  /* 0x3727c5ac10107421 */ /* 0x000fc80000000000 */
[----:B------:R-:W0:Y:S02]  /*0230*/  MUFU.SQRT R15, R16 ;  /* 0x00000010000f7308 */ /* 0x000e240000002000 */
[C---:B0-----:R-:W-:Y:S02]  /*0240*/  FSETP.GT.AND P0, PT, R15.reuse, 8.50705917302346158658e+37, PT ;  /* 0x7e8000000f00780b */ /* 0x041fe40003f04000 */
[----:B------:R-:W-:-:S11]  /*0250*/  FSETP.GEU.AND P1, PT, R15, 1.175494350822287508e-38, PT ;  /* 0x008000000f00780b */ /* 0x000fd60003f2e000 */
[----:B------:R-:W-:-:S04]  /*0260*/  @P0 FMUL R15, R15, 0.25 ;  /* 0x3e8000000f0f0820 */ /* 0x000fc80000400000 */
[----:B------:R-:W-:-:S06]  /*0270*/  @!P1 FMUL R15, R15, 16777216 ;  /* 0x4b8000000f0f9820 */ /* 0x000fcc0000400000 */
[----:B------:R-:W0:Y:S01]  /*0280*/  MUFU.RCP R15, R15 ;  /* 0x0000000f000f7308 */ /* 0x000e220000001000 */
[----:B------:R-:W-:Y:S01]  /*0290*/  FSEL R6, R6, 1, P0 ;  /* 0x3f80000006067808 */ /* 0x000fe20000000000 */
[----:B-----5:R-:W-:-:S04]  /*02a0*/  FADD R7, R14, R7 ;  /* 0x000000070e077221 */ /* 0x020fc80000000000 */
[----:B------:R-:W-:Y:S01]  /*02b0*/  @!P1 FMUL R6, R6, 16777216 ;  /* 0x4b80000006069820 */ /* 0x000fe20000400000 */
[----:B---3--:R-:W-:-:S03]  /*02c0*/  FADD R8, -R8, R7 ;  /* 0x0000000708087221 */ /* 0x008fc60000000100 */
[----:B0-----:R-:W-:-:S04]  /*02d0*/  FMUL R9, R15, R6 ;  /* 0x000000060f097220 */ /* 0x001fc80000400000 */
[----:B------:R-:W-:-:S04]  /*02e0*/  FMUL R8, R8, R9 ;  /* 0x0000000908087220 */ /* 0x000fc80000400000 */
[----:B--2---:R-:W-:-:S05]  /*02f0*/  FFMA R8, R10, R8, R13 ;  /* 0x000000080a087223 */ /* 0x004fca000000000d */
[----:B------:R-:W-:-:S04]  /*0300*/  FSETP.GEU.AND P0, PT, R8, RZ, PT ;  /* 0x000000ff0800720b */ /* 0x000fc80003f0e000 */
[----:B------:R-:W-:Y:S01]  /*0310*/  FSEL R9, R8, RZ, P0 ;  /* 0x000000ff08097208 */ /* 0x000fe20000000000 */
[----:B------:R-:W-:Y:S04]  /*0320*/  STG.E desc[UR4][R2.64], R7 ;  /* 0x0000000702007986 */ /* 0x000fe8000c101904 */
[----:B------:R-:W-:Y:S01]  /*0330*/  STG.E desc[UR4][R4.64], R9 ;  /* 0x0000000904007986 */ /* 0x000fe2000c101904 */
[----:B------:R-:W-:Y:S05]  /*0340*/  EXIT ;  /* 0x000000000000794d */ /* 0x000fea0003800000 */
.L_x_0:
[----:B------:R-:W-:-:S00]  /*0350*/  BRA `(.L_x_0) ;  /* 0xfffffffc00fc7947 */ /* 0x000fc0000383ffff */
[----:B------:R-:W-:-:S00]  /*0360*/  NOP ;  /* 0x0000000000007918 */ /* 0x000fc00000000000 */
        /* <DEDUP_REMOVED lines=9> */
.L_x_1:


//--------------------- .nv.global.init           --------------------------
	.section	.nv.global.init,"aw",@progbits
.nv.global.init:
	.type		_$_str,@object
	.size		_$_str,(_$_str_$_2 - _$_str)
_$_str:
        /*0000*/ 	.byte	0x5f, 0x5f, 0x43, 0x55, 0x44, 0x41, 0x5f, 0x46, 0x54, 0x5a, 0x00
	.type		_$_str_$_2,@object
	.size		_$_str_$_2,(.L_1 - _$_str_$_2)
_$_str_$_2:
        /*000b*/ 	.byte	0x5f, 0x5f, 0x43, 0x55, 0x44, 0x41, 0x5f, 0x50, 0x52, 0x45, 0x43, 0x5f, 0x53, 0x51, 0x52, 0x54
        /*001b*/ 	.byte	0x00
.L_1:


//--------------------- .nv.constant0.triton_poi_fused__native_batch_norm_legit_no_training_convolution_relu_7 --------------------------
	.section	.nv.constant0.triton_poi_fused__native_batch_norm_legit_no_training_convolution_relu_7,"a",@progbits
	.sectionflags	@""
	.align	4
.nv.constant0.triton_poi_fused__native_batch_norm_legit_no_training_convolution_relu_7:
	.zero		588
